	.headerflags	@"EF_CUDA_TEXMODE_UNIFIED EF_CUDA_64BIT_ADDRESS EF_CUDA_ACCELERATORS EF_CUDA_SM90 EF_CUDA_VIRTUAL_SM(EF_CUDA_SM90)"
	.elftype	@"ET_EXEC"


//--------------------- .nv.info                  --------------------------
	.section	.nv.info,"",@"SHT_CUDA_INFO"
	.align	4


	//----- nvinfo : EIATTR_REGCOUNT
	.align		4
        /*0000*/ 	.byte	0x04, 0x2f
        /*0002*/ 	.short	(.L_1 - .L_0)
	.align		4
.L_0:
        /*0004*/ 	.word	index@(triton_poi_fused_add_mul_11)
        /*0008*/ 	.word	0x00000010


	//----- nvinfo : EIATTR_MIN_STACK_SIZE
	.align		4
.L_1:
        /*000c*/ 	.byte	0x04, 0x12
        /*000e*/ 	.short	(.L_3 - .L_2)
	.align		4
.L_2:
        /*0010*/ 	.word	index@(triton_poi_fused_add_mul_11)
        /*0014*/ 	.word	0x00000000


	//----- nvinfo : EIATTR_FRAME_SIZE
	.align		4
.L_3:
        /*0018*/ 	.byte	0x04, 0x11
        /*001a*/ 	.short	(.L_5 - .L_4)
	.align		4
.L_4:
        /*001c*/ 	.word	index@(triton_poi_fused_add_mul_11)
        /*0020*/ 	.word	0x00000000


	//----- nvinfo : EIATTR_MIN_STACK_SIZE
	.align		4
.L_5:
        /*0024*/ 	.byte	0x04, 0x12
        /*0026*/ 	.short	(.L_7 - .L_6)
	.align		4
.L_6:
        /*0028*/ 	.word	index@(triton_poi_fused_add_mul_11)
        /*002c*/ 	.word	0x00000000
.L_7:


//--------------------- .nv.info.triton_poi_fused_add_mul_11 --------------------------
	.section	.nv.info.triton_poi_fused_add_mul_11,"",@"SHT_CUDA_INFO"
	.sectionflags	@""
	.align	4


	//----- nvinfo : EIATTR_CUDA_API_VERSION
	.align		4
        /*0000*/ 	.byte	0x04, 0x37
        /*0002*/ 	.short	(.L_9 - .L_8)
.L_8:
        /*0004*/ 	.word	0x0000007c


	//----- nvinfo : EIATTR_KPARAM_INFO
	.align		4
.L_9:
        /*0008*/ 	.byte	0x04, 0x17
        /*000a*/ 	.short	(.L_11 - .L_10)
.L_10:
        /*000c*/ 	.word	0x00000000
        /*0010*/ 	.short	0x0004
        /*0012*/ 	.short	0x0020
        /*0014*/ 	.byte	0x00, 0xf0, 0x11, 0x00


	//----- nvinfo : EIATTR_KPARAM_INFO
	.align		4
.L_11:
        /*0018*/ 	.byte	0x04, 0x17
        /*001a*/ 	.short	(.L_13 - .L_12)
.L_12:
        /*001c*/ 	.word	0x00000000
        /*0020*/ 	.short	0x0003
        /*0022*/ 	.short	0x0018
        /*0024*/ 	.byte	0x00, 0xf4, 0x21, 0x00


	//----- nvinfo : EIATTR_KPARAM_INFO
	.align		4
.L_13:
        /*0028*/ 	.byte	0x04, 0x17
        /*002a*/ 	.short	(.L_15 - .L_14)
.L_14:
        /*002c*/ 	.word	0x00000000
        /*0030*/ 	.short	0x0002
        /*0032*/ 	.short	0x0010
        /*0034*/ 	.byte	0x00, 0xf4, 0x21, 0x00


	//----- nvinfo : EIATTR_KPARAM_INFO
	.align		4
.L_15:
        /*0038*/ 	.byte	0x04, 0x17
        /*003a*/ 	.short	(.L_17 - .L_16)
.L_16:
        /*003c*/ 	.word	0x00000000
        /*0040*/ 	.short	0x0001
        /*0042*/ 	.short	0x0008
        /*0044*/ 	.byte	0x00, 0xf4, 0x21, 0x00


	//----- nvinfo : EIATTR_KPARAM_INFO
	.align		4
.L_17:
        /*0048*/ 	.byte	0x04, 0x17
        /*004a*/ 	.short	(.L_19 - .L_18)
.L_18:
        /*004c*/ 	.word	0x00000000
        /*0050*/ 	.short	0x0000
        /*0052*/ 	.short	0x0000
        /*0054*/ 	.byte	0x00, 0xf4, 0x21, 0x00


	//----- nvinfo : EIATTR_SPARSE_MMA_MASK
	.align		4
.L_19:
        /*0058*/ 	.byte	0x03, 0x50
        /*005a*/ 	.short	0x0000


	//----- nvinfo : EIATTR_MAXREG_COUNT
	.align		4
        /*005c*/ 	.byte	0x03, 0x1b
        /*005e*/ 	.short	0x00ff


	//----- nvinfo : EIATTR_EXIT_INSTR_OFFSETS
	.align		4
        /*0060*/ 	.byte	0x04, 0x1c
        /*0062*/ 	.short	(.L_21 - .L_20)


	//   ....[0]....
.L_20:
        /*0064*/ 	.word	0x000001d0


	//   ....[1]....
        /*0068*/ 	.word	0x000001f0


	//----- nvinfo : EIATTR_REQNTID
	.align		4
.L_21:
        /*006c*/ 	.byte	0x04, 0x10
        /*006e*/ 	.short	(.L_23 - .L_22)
.L_22:
        /*0070*/ 	.word	0x00000020
        /*0074*/ 	.word	0x00000001
        /*0078*/ 	.word	0x00000001


	//----- nvinfo : EIATTR_CBANK_PARAM_SIZE
	.align		4
.L_23:
        /*007c*/ 	.byte	0x03, 0x19
        /*007e*/ 	.short	0x0024


	//----- nvinfo : EIATTR_PARAM_CBANK
	.align		4
        /*0080*/ 	.byte	0x04, 0x0a
        /*0082*/ 	.short	(.L_25 - .L_24)
	.align		4
.L_24:
        /*0084*/ 	.word	index@(.nv.constant0.triton_poi_fused_add_mul_11)
        /*0088*/ 	.short	0x0210
        /*008a*/ 	.short	0x0024


	//----- nvinfo : EIATTR_SW_WAR
	.align		4
.L_25:
        /*008c*/ 	.byte	0x04, 0x36
        /*008e*/ 	.short	(.L_27 - .L_26)
.L_26:
        /*0090*/ 	.word	0x00000008
.L_27:


//--------------------- .nv.callgraph             --------------------------
	.section	.nv.callgraph,"",@"SHT_CUDA_CALLGRAPH"
	.align	4
	.sectionentsize	8
	.align		4
        /*0000*/ 	.word	0x00000000
	.align		4
        /*0004*/ 	.word	0xffffffff
	.align		4
        /*0008*/ 	.word	0x00000000
	.align		4
        /*000c*/ 	.word	0xfffffffe
	.align		4
        /*0010*/ 	.word	0x00000000
	.align		4
        /*0014*/ 	.word	0xfffffffd
	.align		4
        /*0018*/ 	.word	0x00000000
	.align		4
        /*001c*/ 	.word	0xfffffffc


//--------------------- .text.triton_poi_fused_add_mul_11 --------------------------
	.section	.text.triton_poi_fused_add_mul_11,"ax",@progbits
	.align	128
        .global         triton_poi_fused_add_mul_11
        .type           triton_poi_fused_add_mul_11,@function
        .size           triton_poi_fused_add_mul_11,(.L_x_1 - triton_poi_fused_add_mul_11)
        .other          triton_poi_fused_add_mul_11,@"STO_CUDA_ENTRY STV_DEFAULT"
triton_poi_fused_add_mul_11:
.text.triton_poi_fused_add_mul_11:
[----:B------:R-:W0:Y:S01]  /*0000*/  LDC R1, c[0x0][0x28] ;  /* 0x00000a00ff017b82 */ /* 0x000e220000000800 */
[----:B------:R-:W1:Y:S07]  /*0010*/  S2R R10, SR_TID.X ;  /* 0x00000000000a7919 */ /* 0x000e6e0000002100 */
[----:B------:R-:W2:Y:S01]  /*0020*/  LDC.64 R6, c[0x0][0x220] ;  /* 0x00008800ff067b82 */ /* 0x000ea20000000a00 */
[----:B------:R-:W-:Y:S01]  /*0030*/  ULDC.64 UR4, c[0x0][0x208] ;  /* 0x0000820000047ab9 */ /* 0x000fe20000000a00 */
[----:B------:R-:W3:Y:S06]  /*0040*/  S2R R11, SR_CTAID.X ;  /* 0x00000000000b7919 */ /* 0x000eec0000002500 */
[----:B------:R-:W4:Y:S08]  /*0050*/  LDC.64 R2, c[0x0][0x210] ;  /* 0x00008400ff027b82 */ /* 0x000f300000000a00 */
[----:B------:R-:W5:Y:S08]  /*0060*/  LDC.64 R4, c[0x0][0x218] ;  /* 0x00008600ff047b82 */ /* 0x000f700000000a00 */
[----:B------:R-:W5:Y:S01]  /*0070*/  LDC.64 R8, c[0x0][0x228] ;  /* 0x00008a00ff087b82 */ /* 0x000f620000000a00 */
[----:B-1----:R-:W-:-:S04]  /*0080*/  LOP3.LUT R10, R10, 0x1f, RZ, 0xc0, !PT ;  /* 0x0000001f0a0a7812 */ /* 0x002fc800078ec0ff */
[----:B---3--:R-:W-:Y:S01]  /*0090*/  LEA R11, R11, R10, 0x5 ;  /* 0x0000000a0b0b7211 */ /* 0x008fe200078e28ff */
[----:B------:R-:W-:-:S03]  /*00a0*/  HFMA2.MMA R10, -RZ, RZ, 0, 0 ;  /* 0x00000000ff0a7435 */ /* 0x000fc600000001ff */
[C---:B------:R-:W-:Y:S01]  /*00b0*/  ISETP.GE.AND P0, PT, R11.reuse, 0x1c, PT ;  /* 0x0000001c0b00780c */ /* 0x040fe20003f06270 */
[----:B--2---:R-:W-:-:S04]  /*00c0*/  IMAD.WIDE R6, R11, 0x4, R6 ;  /* 0x000000040b067825 */ /* 0x004fc800078e0206 */
[----:B----4-:R-:W-:-:S04]  /*00d0*/  IMAD.WIDE R2, R11, 0x4, R2 ;  /* 0x000000040b027825 */ /* 0x010fc800078e0202 */
[----:B------:R-:W-:Y:S01]  /*00e0*/  IMAD.HI R0, R11, -0x6db6db6d, R10 ;  /* 0x924924930b007827 */ /* 0x000fe200078e020a */
[----:B------:R-:W-:-:S03]  /*00f0*/  MOV R11, RZ ;  /* 0x000000ff000b7202 */ /* 0x000fc60000000f00 */
[----:B------:R-:W2:Y:S01]  /*0100*/  @!P0 LDG.E R10, desc[UR4][R6.64] ;  /* 0x00000004060a8981 */ /* 0x000ea2000c1e1900 */
[----:B------:R-:W-:-:S04]  /*0110*/  SHF.R.U32.HI R13, RZ, 0x1f, R0 ;  /* 0x0000001fff0d7819 */ /* 0x000fc80000011600 */
[----:B------:R-:W-:Y:S01]  /*0120*/  LEA.HI.SX32 R13, R0, R13, 0x1e ;  /* 0x0000000d000d7211 */ /* 0x000fe200078ff2ff */
[----:B------:R-:W-:-:S04]  /*0130*/  HFMA2.MMA R0, -RZ, RZ, 0, 0 ;  /* 0x00000000ff007435 */ /* 0x000fc800000001ff */
[----:B-----5:R-:W-:-:S04]  /*0140*/  IMAD.WIDE R4, R13, 0x4, R4 ;  /* 0x000000040d047825 */ /* 0x020fc800078e0204 */
[----:B0-----:R-:W-:Y:S01]  /*0150*/  IMAD.WIDE R8, R13, 0x4, R8 ;  /* 0x000000040d087825 */ /* 0x001fe200078e0208 */
[----:B------:R-:W-:Y:S01]  /*0160*/  MOV R13, RZ ;  /* 0x000000ff000d7202 */ /* 0x000fe20000000f00 */
[----:B------:R-:W3:Y:S04]  /*0170*/  @!P0 LDG.E.EL R11, desc[UR4][R4.64] ;  /* 0x00000004040b8981 */ /* 0x000ee8000c2e1900 */
[----:B------:R-:W3:Y:S04]  /*0180*/  @!P0 LDG.E R0, desc[UR4][R2.64] ;  /* 0x0000000402008981 */ /* 0x000ee8000c1e1900 */
[----:B------:R-:W2:Y:S01]  /*0190*/  @!P0 LDG.E.EL R13, desc[UR4][R8.64] ;  /* 0x00000004080d8981 */ /* 0x000ea2000c2e1900 */
[----:B---3--:R-:W-:Y:S01]  /*01a0*/  FADD R0, R11, R0 ;  /* 0x000000000b007221 */ /* 0x008fe20000000000 */
[----:B--2---:R-:W-:-:S04]  /*01b0*/  FADD R13, R13, R10 ;  /* 0x0000000a0d0d7221 */ /* 0x004fc80000000000 */
[----:B------:R-:W-:Y:S01]  /*01c0*/  FADD R13, R0, R13 ;  /* 0x0000000d000d7221 */ /* 0x000fe20000000000 */
[----:B------:R-:W-:Y:S06]  /*01d0*/  @P0 EXIT ;  /* 0x000000000000094d */ /* 0x000fec0003800000 */
[----:B------:R-:W-:Y:S01]  /*01e0*/  STG.E desc[UR4][R2.64], R13 ;  /* 0x0000000d02007986 */ /* 0x000fe2000c101904 */
[----:B------:R-:W-:Y:S05]  /*01f0*/  EXIT ;  /* 0x000000000000794d */ /* 0x000fea0003800000 */
.L_x_0:
[----:B------:R-:W-:-:S00]  /*0200*/  BRA `(.L_x_0) ;  /* 0xfffffffc00fc7947 */ /* 0x000fc0000383ffff */
[----:B------:R-:W-:-:S00]  /*0210*/  NOP ;  /* 0x0000000000007918 */ /* 0x000fc00000000000 */
        /* <DEDUP_REMOVED lines=14> */
.L_x_1:


//--------------------- .nv.constant0.triton_poi_fused_add_mul_11 --------------------------
	.section	.nv.constant0.triton_poi_fused_add_mul_11,"a",@progbits
	.sectionflags	@""
	.align	4
.nv.constant0.triton_poi_fused_add_mul_11:
	.zero		564
